	.headerflags	@"EF_CUDA_TEXMODE_UNIFIED EF_CUDA_64BIT_ADDRESS EF_CUDA_ACCELERATORS EF_CUDA_SM90 EF_CUDA_VIRTUAL_SM(EF_CUDA_SM90)"
	.elftype	@"ET_EXEC"


//--------------------- .nv.info                  --------------------------
	.section	.nv.info,"",@"SHT_CUDA_INFO"
	.align	4


	//----- nvinfo : EIATTR_REGCOUNT
	.align		4
        /*0000*/ 	.byte	0x04, 0x2f
        /*0002*/ 	.short	(.L_1 - .L_0)
	.align		4
.L_0:
        /*0004*/ 	.word	index@(triton_poi_fused_cat_linalg_vector_norm_0)
        /*0008*/ 	.word	0x0000001c


	//----- nvinfo : EIATTR_MIN_STACK_SIZE
	.align		4
.L_1:
        /*000c*/ 	.byte	0x04, 0x12
        /*000e*/ 	.short	(.L_3 - .L_2)
	.align		4
.L_2:
        /*0010*/ 	.word	index@(triton_poi_fused_cat_linalg_vector_norm_0)
        /*0014*/ 	.word	0x00000000


	//----- nvinfo : EIATTR_FRAME_SIZE
	.align		4
.L_3:
        /*0018*/ 	.byte	0x04, 0x11
        /*001a*/ 	.short	(.L_5 - .L_4)
	.align		4
.L_4:
        /*001c*/ 	.word	index@(triton_poi_fused_cat_linalg_vector_norm_0)
        /*0020*/ 	.word	0x00000000


	//----- nvinfo : EIATTR_MIN_STACK_SIZE
	.align		4
.L_5:
        /*0024*/ 	.byte	0x04, 0x12
        /*0026*/ 	.short	(.L_7 - .L_6)
	.align		4
.L_6:
        /*0028*/ 	.word	index@(triton_poi_fused_cat_linalg_vector_norm_0)
        /*002c*/ 	.word	0x00000000
.L_7:


//--------------------- .nv.info.triton_poi_fused_cat_linalg_vector_norm_0 --------------------------
	.section	.nv.info.triton_poi_fused_cat_linalg_vector_norm_0,"",@"SHT_CUDA_INFO"
	.sectionflags	@""
	.align	4


	//----- nvinfo : EIATTR_CUDA_API_VERSION
	.align		4
        /*0000*/ 	.byte	0x04, 0x37
        /*0002*/ 	.short	(.L_9 - .L_8)
.L_8:
        /*0004*/ 	.word	0x0000007c


	//----- nvinfo : EIATTR_KPARAM_INFO
	.align		4
.L_9:
        /*0008*/ 	.byte	0x04, 0x17
        /*000a*/ 	.short	(.L_11 - .L_10)
.L_10:
        /*000c*/ 	.word	0x00000000
        /*0010*/ 	.short	0x0003
        /*0012*/ 	.short	0x0018
        /*0014*/ 	.byte	0x00, 0xf0, 0x11, 0x00


	//----- nvinfo : EIATTR_KPARAM_INFO
	.align		4
.L_11:
        /*0018*/ 	.byte	0x04, 0x17
        /*001a*/ 	.short	(.L_13 - .L_12)
.L_12:
        /*001c*/ 	.word	0x00000000
        /*0020*/ 	.short	0x0002
        /*0022*/ 	.short	0x0010
        /*0024*/ 	.byte	0x00, 0xf4, 0x21, 0x00


	//----- nvinfo : EIATTR_KPARAM_INFO
	.align		4
.L_13:
        /*0028*/ 	.byte	0x04, 0x17
        /*002a*/ 	.short	(.L_15 - .L_14)
.L_14:
        /*002c*/ 	.word	0x00000000
        /*0030*/ 	.short	0x0001
        /*0032*/ 	.short	0x0008
        /*0034*/ 	.byte	0x00, 0xf4, 0x21, 0x00


	//----- nvinfo : EIATTR_KPARAM_INFO
	.align		4
.L_15:
        /*0038*/ 	.byte	0x04, 0x17
        /*003a*/ 	.short	(.L_17 - .L_16)
.L_16:
        /*003c*/ 	.word	0x00000000
        /*0040*/ 	.short	0x0000
        /*0042*/ 	.short	0x0000
        /*0044*/ 	.byte	0x00, 0xf4, 0x21, 0x00


	//----- nvinfo : EIATTR_SPARSE_MMA_MASK
	.align		4
.L_17:
        /*0048*/ 	.byte	0x03, 0x50
        /*004a*/ 	.short	0x0000


	//----- nvinfo : EIATTR_MAXREG_COUNT
	.align		4
        /*004c*/ 	.byte	0x03, 0x1b
        /*004e*/ 	.short	0x00ff


	//----- nvinfo : EIATTR_EXIT_INSTR_OFFSETS
	.align		4
        /*0050*/ 	.byte	0x04, 0x1c
        /*0052*/ 	.short	(.L_19 - .L_18)


	//   ....[0]....
.L_18:
        /*0054*/ 	.word	0x00000430


	//   ....[1]....
        /*0058*/ 	.word	0x00000450


	//----- nvinfo : EIATTR_REQNTID
	.align		4
.L_19:
        /*005c*/ 	.byte	0x04, 0x10
        /*005e*/ 	.short	(.L_21 - .L_20)
.L_20:
        /*0060*/ 	.word	0x00000080
        /*0064*/ 	.word	0x00000001
        /*0068*/ 	.word	0x00000001


	//----- nvinfo : EIATTR_CBANK_PARAM_SIZE
	.align		4
.L_21:
        /*006c*/ 	.byte	0x03, 0x19
        /*006e*/ 	.short	0x001c


	//----- nvinfo : EIATTR_PARAM_CBANK
	.align		4
        /*0070*/ 	.byte	0x04, 0x0a
        /*0072*/ 	.short	(.L_23 - .L_22)
	.align		4
.L_22:
        /*0074*/ 	.word	index@(.nv.constant0.triton_poi_fused_cat_linalg_vector_norm_0)
        /*0078*/ 	.short	0x0210
        /*007a*/ 	.short	0x001c


	//----- nvinfo : EIATTR_SW_WAR
	.align		4
.L_23:
        /*007c*/ 	.byte	0x04, 0x36
        /*007e*/ 	.short	(.L_25 - .L_24)
.L_24:
        /*0080*/ 	.word	0x00000008
.L_25:


//--------------------- .nv.callgraph             --------------------------
	.section	.nv.callgraph,"",@"SHT_CUDA_CALLGRAPH"
	.align	4
	.sectionentsize	8
	.align		4
        /*0000*/ 	.word	0x00000000
	.align		4
        /*0004*/ 	.word	0xffffffff
	.align		4
        /*0008*/ 	.word	0x00000000
	.align		4
        /*000c*/ 	.word	0xfffffffe
	.align		4
        /*0010*/ 	.word	0x00000000
	.align		4
        /*0014*/ 	.word	0xfffffffd
	.align		4
        /*0018*/ 	.word	0x00000000
	.align		4
        /*001c*/ 	.word	0xfffffffc


//--------------------- .text.triton_poi_fused_cat_linalg_vector_norm_0 --------------------------
	.section	.text.triton_poi_fused_cat_linalg_vector_norm_0,"ax",@progbits
	.align	128
        .global         triton_poi_fused_cat_linalg_vector_norm_0
        .type           triton_poi_fused_cat_linalg_vector_norm_0,@function
        .size           triton_poi_fused_cat_linalg_vector_norm_0,(.L_x_1 - triton_poi_fused_cat_linalg_vector_norm_0)
        .other          triton_poi_fused_cat_linalg_vector_norm_0,@"STO_CUDA_ENTRY STV_DEFAULT"
triton_poi_fused_cat_linalg_vector_norm_0:
.text.triton_poi_fused_cat_linalg_vector_norm_0:
[----:B------:R-:W0:Y:S01]  /*0000*/  LDC R1, c[0x0][0x28] ;  /* 0x00000a00ff017b82 */ /* 0x000e220000000800 */
[----:B------:R-:W1:Y:S07]  /*0010*/  S2R R10, SR_TID.X ;  /* 0x00000000000a7919 */ /* 0x000e6e0000002100 */
[----:B------:R-:W2:Y:S01]  /*0020*/  LDC.64 R4, c[0x0][0x210] ;  /* 0x00008400ff047b82 */ /* 0x000ea20000000a00 */
[----:B------:R-:W-:Y:S01]  /*0030*/  IMAD.MOV.U32 R11, RZ, RZ, RZ ;  /* 0x000000ffff0b7224 */ /* 0x000fe200078e00ff */
[----:B------:R-:W-:Y:S01]  /*0040*/  ULDC.64 UR4, c[0x0][0x208] ;  /* 0x0000820000047ab9 */ /* 0x000fe20000000a00 */
[----:B------:R-:W3:Y:S01]  /*0050*/  S2R R3, SR_CTAID.X ;  /* 0x0000000000037919 */ /* 0x000ee20000002500 */
[----:B------:R-:W-:Y:S01]  /*0060*/  IMAD.MOV.U32 R12, RZ, RZ, RZ ;  /* 0x000000ffff0c7224 */ /* 0x000fe200078e00ff */
[----:B-1----:R-:W-:-:S05]  /*0070*/  LOP3.LUT R10, R10, 0x7f, RZ, 0xc0, !PT ;  /* 0x0000007f0a0a7812 */ /* 0x002fca00078ec0ff */
[----:B---3--:R-:W-:-:S05]  /*0080*/  IMAD R10, R3, 0x80, R10 ;  /* 0x00000080030a7824 */ /* 0x008fca00078e020a */
[----:B------:R-:W-:Y:S02]  /*0090*/  SHF.R.S32.HI R3, RZ, 0x1f, R10 ;  /* 0x0000001fff037819 */ /* 0x000fe4000001140a */
[----:B------:R-:W-:Y:S02]  /*00a0*/  LOP3.LUT R6, R10, 0xffffffc0, RZ, 0xc0, !PT ;  /* 0xffffffc00a067812 */ /* 0x000fe400078ec0ff */
[----:B------:R-:W-:Y:S02]  /*00b0*/  LEA.HI R3, R3, R10, RZ, 0x4 ;  /* 0x0000000a03037211 */ /* 0x000fe400078f20ff */
[----:B------:R-:W-:Y:S02]  /*00c0*/  ISETP.NE.AND P1, PT, R6, 0x40, PT ;  /* 0x000000400600780c */ /* 0x000fe40003f25270 */
[C---:B------:R-:W-:Y:S01]  /*00d0*/  LOP3.LUT R7, R3.reuse, 0xfffffff0, RZ, 0xc0, !PT ;  /* 0xfffffff003077812 */ /* 0x040fe200078ec0ff */
[----:B------:R-:W-:Y:S01]  /*00e0*/  IMAD.SHL.U32 R0, R3, 0x4, RZ ;  /* 0x0000000403007824 */ /* 0x000fe200078e00ff */
[----:B------:R-:W-:Y:S01]  /*00f0*/  ISETP.GE.AND P0, PT, R10, 0x40, PT ;  /* 0x000000400a00780c */ /* 0x000fe20003f06270 */
[----:B------:R-:W1:Y:S01]  /*0100*/  LDC.64 R2, c[0x0][0x218] ;  /* 0x00008600ff027b82 */ /* 0x000e620000000a00 */
[----:B------:R-:W-:-:S02]  /*0110*/  IADD3 R7, R10, -R7, RZ ;  /* 0x800000070a077210 */ /* 0x000fc40007ffe0ff */
[----:B------:R-:W-:Y:S02]  /*0120*/  LOP3.LUT R0, R0, 0xffffffc0, RZ, 0xc0, !PT ;  /* 0xffffffc000007812 */ /* 0x000fe400078ec0ff */
[----:B------:R-:W-:Y:S01]  /*0130*/  IADD3 R9, R7, 0x10, RZ ;  /* 0x0000001007097810 */ /* 0x000fe20007ffe0ff */
[C---:B------:R-:W-:Y:S02]  /*0140*/  VIADD R13, R7.reuse, 0x30 ;  /* 0x00000030070d7836 */ /* 0x040fe40000000000 */
[C---:B------:R-:W-:Y:S02]  /*0150*/  VIADD R17, R7.reuse, 0x20 ;  /* 0x0000002007117836 */ /* 0x040fe40000000000 */
[C---:B------:R-:W-:Y:S01]  /*0160*/  VIADD R6, R0.reuse, 0xffffff00 ;  /* 0xffffff0000067836 */ /* 0x040fe20000000000 */
[----:B------:R-:W-:Y:S01]  /*0170*/  IADD3 R23, R0, R13, RZ ;  /* 0x0000000d00177210 */ /* 0x000fe20007ffe0ff */
[----:B------:R-:W-:Y:S02]  /*0180*/  IMAD.IADD R19, R7, 0x1, R0 ;  /* 0x0000000107137824 */ /* 0x000fe400078e0200 */
[C---:B------:R-:W-:Y:S01]  /*0190*/  IMAD.IADD R21, R0.reuse, 0x1, R9 ;  /* 0x0000000100157824 */ /* 0x040fe200078e0209 */
[----:B------:R-:W-:Y:S01]  /*01a0*/  IADD3 R9, R6, R9, RZ ;  /* 0x0000000906097210 */ /* 0x000fe20007ffe0ff */
[----:B------:R-:W-:Y:S01]  /*01b0*/  IMAD.IADD R15, R0, 0x1, R17 ;  /* 0x00000001000f7824 */ /* 0x000fe200078e0211 */
[----:B------:R-:W-:Y:S01]  /*01c0*/  HFMA2.MMA R0, -RZ, RZ, 0, 0 ;  /* 0x00000000ff007435 */ /* 0x000fe200000001ff */
[----:B------:R-:W-:Y:S01]  /*01d0*/  IADD3 R7, R7, R6, RZ ;  /* 0x0000000607077210 */ /* 0x000fe20007ffe0ff */
[----:B--2---:R-:W-:Y:S01]  /*01e0*/  IMAD.WIDE R20, R21, 0x4, R4 ;  /* 0x0000000415147825 */ /* 0x004fe200078e0204 */
[----:B------:R-:W-:-:S02]  /*01f0*/  IADD3 R13, R6, R13, RZ ;  /* 0x0000000d060d7210 */ /* 0x000fc40007ffe0ff */
[----:B------:R-:W-:Y:S01]  /*0200*/  MOV R16, RZ ;  /* 0x000000ff00107202 */ /* 0x000fe20000000f00 */
[----:B------:R-:W-:Y:S02]  /*0210*/  IMAD.IADD R17, R6, 0x1, R17 ;  /* 0x0000000106117824 */ /* 0x000fe400078e0211 */
[----:B-1----:R-:W-:Y:S02]  /*0220*/  IMAD.WIDE R8, R9, 0x4, R2 ;  /* 0x0000000409087825 */ /* 0x002fe400078e0202 */
[----:B------:R-:W2:Y:S02]  /*0230*/  @!P0 LDG.E R0, desc[UR4][R20.64] ;  /* 0x0000000414008981 */ /* 0x000ea4000c1e1900 */
[----:B------:R-:W-:Y:S02]  /*0240*/  IMAD.WIDE R18, R19, 0x4, R4 ;  /* 0x0000000413127825 */ /* 0x000fe400078e0204 */
[----:B------:R1:W3:Y:S02]  /*0250*/  @!P1 LDG.E R11, desc[UR4][R8.64] ;  /* 0x00000004080b9981 */ /* 0x0002e4000c1e1900 */
[----:B------:R-:W-:-:S02]  /*0260*/  IMAD.WIDE R6, R7, 0x4, R2 ;  /* 0x0000000407067825 */ /* 0x000fc400078e0202 */
[----:B------:R4:W5:Y:S02]  /*0270*/  @!P0 LDG.E R12, desc[UR4][R18.64] ;  /* 0x00000004120c8981 */ /* 0x000964000c1e1900 */
[--C-:B------:R-:W-:Y:S02]  /*0280*/  IMAD.WIDE R14, R15, 0x4, R4.reuse ;  /* 0x000000040f0e7825 */ /* 0x100fe400078e0204 */
[----:B------:R2:W5:Y:S02]  /*0290*/  @!P1 LDG.E R16, desc[UR4][R6.64] ;  /* 0x0000000406109981 */ /* 0x000564000c1e1900 */
[----:B------:R-:W-:Y:S01]  /*02a0*/  IMAD.WIDE R4, R23, 0x4, R4 ;  /* 0x0000000417047825 */ /* 0x000fe200078e0204 */
[----:B------:R-:W-:Y:S01]  /*02b0*/  CS2R R22, SRZ ;  /* 0x0000000000167805 */ /* 0x000fe2000001ff00 */
[----:B-1----:R-:W-:Y:S02]  /*02c0*/  HFMA2.MMA R8, -RZ, RZ, 0, 0 ;  /* 0x00000000ff087435 */ /* 0x002fe400000001ff */
[----:B------:R-:W-:-:S03]  /*02d0*/  IMAD.WIDE R24, R17, 0x4, R2 ;  /* 0x0000000411187825 */ /* 0x000fc600078e0202 */
[----:B------:R-:W5:Y:S01]  /*02e0*/  @!P0 LDG.E R22, desc[UR4][R14.64] ;  /* 0x000000040e168981 */ /* 0x000f62000c1e1900 */
[----:B------:R-:W-:Y:S02]  /*02f0*/  IMAD.MOV.U32 R17, RZ, RZ, RZ ;  /* 0x000000ffff117224 */ /* 0x000fe400078e00ff */
[----:B----4-:R-:W-:Y:S01]  /*0300*/  IMAD.WIDE R18, R13, 0x4, R2 ;  /* 0x000000040d127825 */ /* 0x010fe200078e0202 */
[----:B------:R-:W4:Y:S01]  /*0310*/  @!P1 LDG.E R23, desc[UR4][R24.64] ;  /* 0x0000000418179981 */ /* 0x000f22000c1e1900 */
[----:B------:R-:W1:Y:S03]  /*0320*/  LDC.64 R2, c[0x0][0x220] ;  /* 0x00008800ff027b82 */ /* 0x000e660000000a00 */
[----:B------:R-:W4:Y:S04]  /*0330*/  @!P0 LDG.E R17, desc[UR4][R4.64] ;  /* 0x0000000404118981 */ /* 0x000f28000c1e1900 */
[----:B------:R-:W4:Y:S01]  /*0340*/  @!P1 LDG.E R8, desc[UR4][R18.64] ;  /* 0x0000000412089981 */ /* 0x000f22000c1e1900 */
[C---:B------:R-:W-:Y:S01]  /*0350*/  ISETP.GE.AND P2, PT, R10.reuse, 0x80, PT ;  /* 0x000000800a00780c */ /* 0x040fe20003f46270 */
[----:B-1----:R-:W-:Y:S01]  /*0360*/  IMAD.WIDE R2, R10, 0x4, R2 ;  /* 0x000000040a027825 */ /* 0x002fe200078e0202 */
[----:B--2---:R-:W-:-:S02]  /*0370*/  SEL R0, R0, RZ, !P0 ;  /* 0x000000ff00007207 */ /* 0x004fc40004000000 */
[----:B---3--:R-:W-:Y:S02]  /*0380*/  @P0 SEL R0, R11, RZ, !P1 ;  /* 0x000000ff0b000207 */ /* 0x008fe40004800000 */
[----:B-----5:R-:W-:-:S03]  /*0390*/  SEL R12, R12, RZ, !P0 ;  /* 0x000000ff0c0c7207 */ /* 0x020fc60004000000 */
[----:B0-----:R-:W-:Y:S01]  /*03a0*/  FMUL R7, R0, R0 ;  /* 0x0000000000077220 */ /* 0x001fe20000400000 */
[----:B------:R-:W-:-:S05]  /*03b0*/  @P0 SEL R12, R16, RZ, !P1 ;  /* 0x000000ff100c0207 */ /* 0x000fca0004800000 */
[----:B------:R-:W-:Y:S01]  /*03c0*/  FFMA R7, R12, R12, R7 ;  /* 0x0000000c0c077223 */ /* 0x000fe20000000007 */
[----:B------:R-:W-:Y:S02]  /*03d0*/  SEL R22, R22, RZ, !P0 ;  /* 0x000000ff16167207 */ /* 0x000fe40004000000 */
[----:B----4-:R-:W-:Y:S02]  /*03e0*/  @P0 SEL R22, R23, RZ, !P1 ;  /* 0x000000ff17160207 */ /* 0x010fe40004800000 */
[----:B------:R-:W-:-:S03]  /*03f0*/  SEL R17, R17, RZ, !P0 ;  /* 0x000000ff11117207 */ /* 0x000fc60004000000 */
[----:B------:R-:W-:Y:S01]  /*0400*/  FFMA R22, R22, R22, R7 ;  /* 0x0000001616167223 */ /* 0x000fe20000000007 */
[----:B------:R-:W-:-:S05]  /*0410*/  @P0 SEL R17, R8, RZ, !P1 ;  /* 0x000000ff08110207 */ /* 0x000fca0004800000 */
[----:B------:R-:W-:Y:S01]  /*0420*/  FFMA R17, R17, R17, R22 ;  /* 0x0000001111117223 */ /* 0x000fe20000000016 */
[----:B------:R-:W-:Y:S06]  /*0430*/  @P2 EXIT ;  /* 0x000000000000294d */ /* 0x000fec0003800000 */
[----:B------:R-:W-:Y:S01]  /*0440*/  STG.E desc[UR4][R2.64], R17 ;  /* 0x0000001102007986 */ /* 0x000fe2000c101904 */
[----:B------:R-:W-:Y:S05]  /*0450*/  EXIT ;  /* 0x000000000000794d */ /* 0x000fea0003800000 */
.L_x_0:
[----:B------:R-:W-:-:S00]  /*0460*/  BRA `(.L_x_0) ;  /* 0xfffffffc00fc7947 */ /* 0x000fc0000383ffff */
[----:B------:R-:W-:-:S00]  /*0470*/  NOP ;  /* 0x0000000000007918 */ /* 0x000fc00000000000 */
        /* <DEDUP_REMOVED lines=8> */
.L_x_1:


//--------------------- .nv.constant0.triton_poi_fused_cat_linalg_vector_norm_0 --------------------------
	.section	.nv.constant0.triton_poi_fused_cat_linalg_vector_norm_0,"a",@progbits
	.sectionflags	@""
	.align	4
.nv.constant0.triton_poi_fused_cat_linalg_vector_norm_0:
	.zero		556
